//
// Generated by NVIDIA NVVM Compiler
//
// Compiler Build ID: CL-36424714
// Cuda compilation tools, release 13.0, V13.0.88
// Based on NVVM 20.0.0
//

.version 9.0
.target sm_100
.address_size 64

	// .globl	_Z21matMulKernelOptimizedPfS_S_iii
// _ZZ21matMulKernelOptimizedPfS_S_iiiE6shareA has been demoted
// _ZZ21matMulKernelOptimizedPfS_S_iiiE6shareB has been demoted

.visible .entry _Z21matMulKernelOptimizedPfS_S_iii(
	.param .u64 .ptr .align 1 _Z21matMulKernelOptimizedPfS_S_iii_param_0,
	.param .u64 .ptr .align 1 _Z21matMulKernelOptimizedPfS_S_iii_param_1,
	.param .u64 .ptr .align 1 _Z21matMulKernelOptimizedPfS_S_iii_param_2,
	.param .u32 _Z21matMulKernelOptimizedPfS_S_iii_param_3,
	.param .u32 _Z21matMulKernelOptimizedPfS_S_iii_param_4,
	.param .u32 _Z21matMulKernelOptimizedPfS_S_iii_param_5
)
{
	.reg .pred 	%p<15>;
	.reg .b32 	%r<43>;
	.reg .b32 	%f<116>;
	.reg .b64 	%rd<23>;
	// demoted variable
	.shared .align 4 .b8 _ZZ21matMulKernelOptimizedPfS_S_iiiE6shareA[1024];
	// demoted variable
	.shared .align 4 .b8 _ZZ21matMulKernelOptimizedPfS_S_iiiE6shareB[1024];
	ld.param.u64 	%rd9, [_Z21matMulKernelOptimizedPfS_S_iii_param_0];
	ld.param.u64 	%rd10, [_Z21matMulKernelOptimizedPfS_S_iii_param_1];
	ld.param.u64 	%rd8, [_Z21matMulKernelOptimizedPfS_S_iii_param_2];
	cvta.to.global.u64 	%rd1, %rd10;
	cvta.to.global.u64 	%rd11, %rd9;
	mov.u32 	%r19, %ctaid.x;
	mov.u32 	%r20, %ctaid.y;
	mov.u32 	%r39, %tid.x;
	mov.u32 	%r40, %tid.y;
	shl.b32 	%r21, %r20, 4;
	add.s32 	%r3, %r21, %r40;
	shl.b32 	%r22, %r19, 4;
	add.s32 	%r4, %r22, %r39;
	shl.b32 	%r23, %r40, 6;
	mov.u32 	%r24, _ZZ21matMulKernelOptimizedPfS_S_iiiE6shareA;
	add.s32 	%r5, %r24, %r23;
	shl.b32 	%r25, %r39, 2;
	add.s32 	%r6, %r5, %r25;
	shl.b32 	%r26, %r3, 9;
	add.s32 	%r27, %r26, %r39;
	mov.u32 	%r28, _ZZ21matMulKernelOptimizedPfS_S_iiiE6shareB;
	add.s32 	%r9, %r28, %r25;
	add.s32 	%r7, %r9, %r23;
	shl.b32 	%r29, %r40, 8;
	add.s32 	%r41, %r4, %r29;
	shl.b32 	%r30, %r20, 13;
	or.b32  	%r31, %r39, %r30;
	shl.b32 	%r32, %r40, 9;
	add.s32 	%r33, %r31, %r32;
	add.s32 	%r34, %r33, 16;
	mul.wide.u32 	%rd12, %r34, 4;
	add.s64 	%rd22, %rd11, %rd12;
	mul.wide.u32 	%rd13, %r27, 4;
	add.s64 	%rd21, %rd11, %rd13;
	mov.f32 	%f111, 0f00000000;
	mov.b32 	%r42, 4096;
$L__BB0_1:
	setp.gt.u32 	%p1, %r3, 255;
	setp.gt.u32 	%p2, %r39, 511;
	mov.f32 	%f112, 0f00000000;
	or.pred  	%p3, %p1, %p2;
	@%p3 bra 	$L__BB0_3;
	ld.global.f32 	%f112, [%rd21];
$L__BB0_3:
	setp.gt.u32 	%p4, %r4, 255;
	st.shared.f32 	[%r6], %f112;
	setp.gt.u32 	%p5, %r40, 511;
	mov.f32 	%f113, 0f00000000;
	or.pred  	%p6, %p4, %p5;
	@%p6 bra 	$L__BB0_5;
	mul.wide.u32 	%rd14, %r41, 4;
	add.s64 	%rd15, %rd1, %rd14;
	ld.global.f32 	%f113, [%rd15];
$L__BB0_5:
	setp.gt.u32 	%p7, %r3, 255;
	st.shared.f32 	[%r7], %f113;
	bar.sync 	0;
	ld.shared.f32 	%f16, [%r5];
	ld.shared.f32 	%f17, [%r9];
	fma.rn.f32 	%f18, %f16, %f17, %f111;
	ld.shared.f32 	%f19, [%r5+4];
	ld.shared.f32 	%f20, [%r9+64];
	fma.rn.f32 	%f21, %f19, %f20, %f18;
	ld.shared.f32 	%f22, [%r5+8];
	ld.shared.f32 	%f23, [%r9+128];
	fma.rn.f32 	%f24, %f22, %f23, %f21;
	ld.shared.f32 	%f25, [%r5+12];
	ld.shared.f32 	%f26, [%r9+192];
	fma.rn.f32 	%f27, %f25, %f26, %f24;
	ld.shared.f32 	%f28, [%r5+16];
	ld.shared.f32 	%f29, [%r9+256];
	fma.rn.f32 	%f30, %f28, %f29, %f27;
	ld.shared.f32 	%f31, [%r5+20];
	ld.shared.f32 	%f32, [%r9+320];
	fma.rn.f32 	%f33, %f31, %f32, %f30;
	ld.shared.f32 	%f34, [%r5+24];
	ld.shared.f32 	%f35, [%r9+384];
	fma.rn.f32 	%f36, %f34, %f35, %f33;
	ld.shared.f32 	%f37, [%r5+28];
	ld.shared.f32 	%f38, [%r9+448];
	fma.rn.f32 	%f39, %f37, %f38, %f36;
	ld.shared.f32 	%f40, [%r5+32];
	ld.shared.f32 	%f41, [%r9+512];
	fma.rn.f32 	%f42, %f40, %f41, %f39;
	ld.shared.f32 	%f43, [%r5+36];
	ld.shared.f32 	%f44, [%r9+576];
	fma.rn.f32 	%f45, %f43, %f44, %f42;
	ld.shared.f32 	%f46, [%r5+40];
	ld.shared.f32 	%f47, [%r9+640];
	fma.rn.f32 	%f48, %f46, %f47, %f45;
	ld.shared.f32 	%f49, [%r5+44];
	ld.shared.f32 	%f50, [%r9+704];
	fma.rn.f32 	%f51, %f49, %f50, %f48;
	ld.shared.f32 	%f52, [%r5+48];
	ld.shared.f32 	%f53, [%r9+768];
	fma.rn.f32 	%f54, %f52, %f53, %f51;
	ld.shared.f32 	%f55, [%r5+52];
	ld.shared.f32 	%f56, [%r9+832];
	fma.rn.f32 	%f57, %f55, %f56, %f54;
	ld.shared.f32 	%f58, [%r5+56];
	ld.shared.f32 	%f59, [%r9+896];
	fma.rn.f32 	%f60, %f58, %f59, %f57;
	ld.shared.f32 	%f61, [%r5+60];
	ld.shared.f32 	%f62, [%r9+960];
	fma.rn.f32 	%f6, %f61, %f62, %f60;
	bar.sync 	0;
	setp.gt.u32 	%p8, %r39, 495;
	mov.f32 	%f114, 0f00000000;
	or.pred  	%p9, %p7, %p8;
	@%p9 bra 	$L__BB0_7;
	ld.global.f32 	%f114, [%rd22];
$L__BB0_7:
	setp.gt.u32 	%p10, %r4, 255;
	st.shared.f32 	[%r6], %f114;
	setp.gt.u32 	%p11, %r40, 495;
	mov.f32 	%f115, 0f00000000;
	or.pred  	%p12, %p10, %p11;
	@%p12 bra 	$L__BB0_9;
	add.s32 	%r35, %r41, 4096;
	mul.wide.u32 	%rd16, %r35, 4;
	add.s64 	%rd17, %rd1, %rd16;
	ld.global.f32 	%f115, [%rd17];
$L__BB0_9:
	st.shared.f32 	[%r7], %f115;
	bar.sync 	0;
	ld.shared.f32 	%f64, [%r5];
	ld.shared.f32 	%f65, [%r9];
	fma.rn.f32 	%f66, %f64, %f65, %f6;
	ld.shared.f32 	%f67, [%r5+4];
	ld.shared.f32 	%f68, [%r9+64];
	fma.rn.f32 	%f69, %f67, %f68, %f66;
	ld.shared.f32 	%f70, [%r5+8];
	ld.shared.f32 	%f71, [%r9+128];
	fma.rn.f32 	%f72, %f70, %f71, %f69;
	ld.shared.f32 	%f73, [%r5+12];
	ld.shared.f32 	%f74, [%r9+192];
	fma.rn.f32 	%f75, %f73, %f74, %f72;
	ld.shared.f32 	%f76, [%r5+16];
	ld.shared.f32 	%f77, [%r9+256];
	fma.rn.f32 	%f78, %f76, %f77, %f75;
	ld.shared.f32 	%f79, [%r5+20];
	ld.shared.f32 	%f80, [%r9+320];
	fma.rn.f32 	%f81, %f79, %f80, %f78;
	ld.shared.f32 	%f82, [%r5+24];
	ld.shared.f32 	%f83, [%r9+384];
	fma.rn.f32 	%f84, %f82, %f83, %f81;
	ld.shared.f32 	%f85, [%r5+28];
	ld.shared.f32 	%f86, [%r9+448];
	fma.rn.f32 	%f87, %f85, %f86, %f84;
	ld.shared.f32 	%f88, [%r5+32];
	ld.shared.f32 	%f89, [%r9+512];
	fma.rn.f32 	%f90, %f88, %f89, %f87;
	ld.shared.f32 	%f91, [%r5+36];
	ld.shared.f32 	%f92, [%r9+576];
	fma.rn.f32 	%f93, %f91, %f92, %f90;
	ld.shared.f32 	%f94, [%r5+40];
	ld.shared.f32 	%f95, [%r9+640];
	fma.rn.f32 	%f96, %f94, %f95, %f93;
	ld.shared.f32 	%f97, [%r5+44];
	ld.shared.f32 	%f98, [%r9+704];
	fma.rn.f32 	%f99, %f97, %f98, %f96;
	ld.shared.f32 	%f100, [%r5+48];
	ld.shared.f32 	%f101, [%r9+768];
	fma.rn.f32 	%f102, %f100, %f101, %f99;
	ld.shared.f32 	%f103, [%r5+52];
	ld.shared.f32 	%f104, [%r9+832];
	fma.rn.f32 	%f105, %f103, %f104, %f102;
	ld.shared.f32 	%f106, [%r5+56];
	ld.shared.f32 	%f107, [%r9+896];
	fma.rn.f32 	%f108, %f106, %f107, %f105;
	ld.shared.f32 	%f109, [%r5+60];
	ld.shared.f32 	%f110, [%r9+960];
	fma.rn.f32 	%f111, %f109, %f110, %f108;
	bar.sync 	0;
	add.s32 	%r42, %r42, 8192;
	add.s32 	%r41, %r41, 8192;
	add.s64 	%rd22, %rd22, 128;
	add.s64 	%rd21, %rd21, 128;
	add.s32 	%r40, %r40, 32;
	add.s32 	%r39, %r39, 32;
	setp.ne.s32 	%p13, %r42, 135168;
	@%p13 bra 	$L__BB0_1;
	max.u32 	%r36, %r3, %r4;
	setp.gt.u32 	%p14, %r36, 255;
	@%p14 bra 	$L__BB0_12;
	shl.b32 	%r37, %r3, 8;
	add.s32 	%r38, %r37, %r4;
	cvta.to.global.u64 	%rd18, %rd8;
	mul.wide.u32 	%rd19, %r38, 4;
	add.s64 	%rd20, %rd18, %rd19;
	st.global.f32 	[%rd20], %f111;
$L__BB0_12:
	ret;

}


// ===== COMPILED SASS (sm_100) =====

	.target	sm_100

	.elftype	@"ET_EXEC"


//--------------------- .note.nv.tkinfo           --------------------------
	.section	.note.nv.tkinfo,"",@"SHT_NOTE"
	.sectionflags	@"SHF_NOTE_NV_TKINFO"
	.tkinfo
        /*0018*/ 	.word	0x00000002
        /*0030*/ 	.string	""
        /*0030*/ 	.string	"ptxas"
        /*0030*/ 	.string	"Cuda compilation tools, release 13.0, V13.0.88"
        /*0030*/ 	.string	"Build cuda_13.0.r13.0/compiler.36424714_0"
        /*0030*/ 	.string	"-arch sm_100 -m 64 "



//--------------------- .note.nv.cuinfo           --------------------------
	.section	.note.nv.cuinfo,"",@"SHT_NOTE"
	.sectionflags	@"SHF_NOTE_NV_CUINFO"
        /*0018*/ 	.short	0x0002
        /*001a*/ 	.short	0x0064
        /*001c*/ 	.short	0x0082
	.zero		2


//--------------------- .nv.info                  --------------------------
	.section	.nv.info,"",@"SHT_CUDA_INFO"
	.align	4


	//----- nvinfo : EIATTR_REGCOUNT
	.align		4
        /*0000*/ 	.byte	0x04, 0x2f
        /*0002*/ 	.short	(.L_1 - .L_0)
	.align		4
.L_0:
        /*0004*/ 	.word	index@(_Z21matMulKernelOptimizedPfS_S_iii)
        /*0008*/ 	.word	0x00000020


	//----- nvinfo : EIATTR_FRAME_SIZE
	.align		4
.L_1:
        /*000c*/ 	.byte	0x04, 0x11
        /*000e*/ 	.short	(.L_3 - .L_2)
	.align		4
.L_2:
        /*0010*/ 	.word	index@(_Z21matMulKernelOptimizedPfS_S_iii)
        /*0014*/ 	.word	0x00000000


	//----- nvinfo : EIATTR_MIN_STACK_SIZE
	.align		4
.L_3:
        /*0018*/ 	.byte	0x04, 0x12
        /*001a*/ 	.short	(.L_5 - .L_4)
	.align		4
.L_4:
        /*001c*/ 	.word	index@(_Z21matMulKernelOptimizedPfS_S_iii)
        /*0020*/ 	.word	0x00000000
.L_5:


//--------------------- .nv.compat                --------------------------
	.section	.nv.compat,"",@"SHT_CUDA_COMPAT_INFO"
	.align	4
        /*0000*/ 	.byte	0x02, 0x09, 0x00, 0x00, 0x02, 0x02, 0x01, 0x00, 0x02, 0x05, 0x05, 0x00, 0x03, 0x07, 0x01, 0x01
        /*0010*/ 	.byte	0x02, 0x03, 0x00, 0x00, 0x02, 0x06, 0x01, 0x00, 0x04, 0x0b, 0x08, 0x00, 0x09, 0x00, 0x00, 0x00
        /*0020*/ 	.byte	0x00, 0x00, 0x00, 0x00


//--------------------- .nv.info._Z21matMulKernelOptimizedPfS_S_iii --------------------------
	.section	.nv.info._Z21matMulKernelOptimizedPfS_S_iii,"",@"SHT_CUDA_INFO"
	.sectionflags	@""
	.align	4


	//----- nvinfo : EIATTR_CUDA_API_VERSION
	.align		4
        /*0000*/ 	.byte	0x04, 0x37
        /*0002*/ 	.short	(.L_7 - .L_6)
.L_6:
        /*0004*/ 	.word	0x00000082


	//----- nvinfo : EIATTR_KPARAM_INFO
	.align		4
.L_7:
        /*0008*/ 	.byte	0x04, 0x17
        /*000a*/ 	.short	(.L_9 - .L_8)
.L_8:
        /*000c*/ 	.word	0x00000000
        /*0010*/ 	.short	0x0005
        /*0012*/ 	.short	0x0020
        /*0014*/ 	.byte	0x00, 0xf0, 0x11, 0x00


	//----- nvinfo : EIATTR_KPARAM_INFO
	.align		4
.L_9:
        /*0018*/ 	.byte	0x04, 0x17
        /*001a*/ 	.short	(.L_11 - .L_10)
.L_10:
        /*001c*/ 	.word	0x00000000
        /*0020*/ 	.short	0x0004
        /*0022*/ 	.short	0x001c
        /*0024*/ 	.byte	0x00, 0xf0, 0x11, 0x00


	//----- nvinfo : EIATTR_KPARAM_INFO
	.align		4
.L_11:
        /*0028*/ 	.byte	0x04, 0x17
        /*002a*/ 	.short	(.L_13 - .L_12)
.L_12:
        /*002c*/ 	.word	0x00000000
        /*0030*/ 	.short	0x0003
        /*0032*/ 	.short	0x0018
        /*0034*/ 	.byte	0x00, 0xf0, 0x11, 0x00


	//----- nvinfo : EIATTR_KPARAM_INFO
	.align		4
.L_13:
        /*0038*/ 	.byte	0x04, 0x17
        /*003a*/ 	.short	(.L_15 - .L_14)
.L_14:
        /*003c*/ 	.word	0x00000000
        /*0040*/ 	.short	0x0002
        /*0042*/ 	.short	0x0010
        /*0044*/ 	.byte	0x00, 0xf5, 0x21, 0x00


	//----- nvinfo : EIATTR_KPARAM_INFO
	.align		4
.L_15:
        /*0048*/ 	.byte	0x04, 0x17
        /*004a*/ 	.short	(.L_17 - .L_16)
.L_16:
        /*004c*/ 	.word	0x00000000
        /*0050*/ 	.short	0x0001
        /*0052*/ 	.short	0x0008
        /*0054*/ 	.byte	0x00, 0xf5, 0x21, 0x00


	//----- nvinfo : EIATTR_KPARAM_INFO
	.align		4
.L_17:
        /*0058*/ 	.byte	0x04, 0x17
        /*005a*/ 	.short	(.L_19 - .L_18)
.L_18:
        /*005c*/ 	.word	0x00000000
        /*0060*/ 	.short	0x0000
        /*0062*/ 	.short	0x0000
        /*0064*/ 	.byte	0x00, 0xf5, 0x21, 0x00


	//----- nvinfo : EIATTR_SPARSE_MMA_MASK
	.align		4
.L_19:
        /*0068*/ 	.byte	0x03, 0x50
        /*006a*/ 	.short	0x0000


	//----- nvinfo : EIATTR_MAXREG_COUNT
	.align		4
        /*006c*/ 	.byte	0x03, 0x1b
        /*006e*/ 	.short	0x00ff


	//----- nvinfo : EIATTR_NUM_BARRIERS
	.align		4
        /*0070*/ 	.byte	0x02, 0x4c
        /*0072*/ 	.byte	0x01
	.zero		1


	//----- nvinfo : EIATTR_MERCURY_ISA_VERSION
	.align		4
        /*0074*/ 	.byte	0x03, 0x5f
        /*0076*/ 	.short	0x0101


	//----- nvinfo : EIATTR_VRC_CTA_INIT_COUNT
	.align		4
        /*0078*/ 	.byte	0x02, 0x4a
	.zero		1
	.zero		1


	//----- nvinfo : EIATTR_EXIT_INSTR_OFFSETS
	.align		4
        /*007c*/ 	.byte	0x04, 0x1c
        /*007e*/ 	.short	(.L_21 - .L_20)


	//   ....[0]....
.L_20:
        /*0080*/ 	.word	0x00000900


	//   ....[1]....
        /*0084*/ 	.word	0x00000950


	//----- nvinfo : EIATTR_CBANK_PARAM_SIZE
	.align		4
.L_21:
        /*0088*/ 	.byte	0x03, 0x19
        /*008a*/ 	.short	0x0024


	//----- nvinfo : EIATTR_PARAM_CBANK
	.align		4
        /*008c*/ 	.byte	0x04, 0x0a
        /*008e*/ 	.short	(.L_23 - .L_22)
	.align		4
.L_22:
        /*0090*/ 	.word	index@(.nv.constant0._Z21matMulKernelOptimizedPfS_S_iii)
        /*0094*/ 	.short	0x0380
        /*0096*/ 	.short	0x0024


	//----- nvinfo : EIATTR_SW_WAR
	.align		4
.L_23:
        /*0098*/ 	.byte	0x04, 0x36
        /*009a*/ 	.short	(.L_25 - .L_24)
.L_24:
        /*009c*/ 	.word	0x00000008
.L_25:


//--------------------- .nv.callgraph             --------------------------
	.section	.nv.callgraph,"",@"SHT_CUDA_CALLGRAPH"
	.align	4
	.sectionentsize	8
	.align		4
        /*0000*/ 	.word	0x00000000
	.align		4
        /*0004*/ 	.word	0xffffffff
	.align		4
        /*0008*/ 	.word	0x00000000
	.align		4
        /*000c*/ 	.word	0xfffffffe
	.align		4
        /*0010*/ 	.word	0x00000000
	.align		4
        /*0014*/ 	.word	0xfffffffd
	.align		4
        /*0018*/ 	.word	0x00000000
	.align		4
        /*001c*/ 	.word	0xfffffffc


//--------------------- .text._Z21matMulKernelOptimizedPfS_S_iii --------------------------
	.section	.text._Z21matMulKernelOptimizedPfS_S_iii,"ax",@progbits
	.align	128
        .global         _Z21matMulKernelOptimizedPfS_S_iii
        .type           _Z21matMulKernelOptimizedPfS_S_iii,@function
        .size           _Z21matMulKernelOptimizedPfS_S_iii,(.L_x_2 - _Z21matMulKernelOptimizedPfS_S_iii)
        .other          _Z21matMulKernelOptimizedPfS_S_iii,@"STO_CUDA_ENTRY STV_DEFAULT"
_Z21matMulKernelOptimizedPfS_S_iii:
.text._Z21matMulKernelOptimizedPfS_S_iii:
[----:B------:R-:W-:Y:S01]  /*0000*/  LDC R1, c[0x0][0x37c] ;  /* 0x0000df00ff017b82 */ /* 0x000fe20000000800 */
[----:B------:R-:W0:Y:S07]  /*0010*/  S2R R9, SR_CTAID.Y ;  /* 0x0000000000097919 */ /* 0x000e2e0000002600 */
[----:B------:R-:W1:Y:S01]  /*0020*/  S2UR UR6, SR_CgaCtaId ;  /* 0x00000000000679c3 */ /* 0x000e620000008800 */
[----:B------:R-:W-:Y:S01]  /*0030*/  UMOV UR4, 0x400 ;  /* 0x0000040000047882 */ /* 0x000fe20000000000 */
[----:B------:R-:W-:Y:S01]  /*0040*/  HFMA2 R21, -RZ, RZ, 0, 0 ;  /* 0x00000000ff157431 */ /* 0x000fe200000001ff */
[----:B------:R-:W2:Y:S01]  /*0050*/  S2R R7, SR_TID.X ;  /* 0x0000000000077919 */ /* 0x000ea20000002100 */
[----:B------:R-:W-:Y:S01]  /*0060*/  UIADD3 UR5, UPT, UPT, UR4, 0x400, URZ ;  /* 0x0000040004057890 */ /* 0x000fe2000fffe0ff */
[----:B------:R-:W3:Y:S01]  /*0070*/  LDCU.64 UR8, c[0x0][0x358] ;  /* 0x00006b00ff0877ac */ /* 0x000ee20008000a00 */
[----:B------:R-:W4:Y:S02]  /*0080*/  S2R R6, SR_TID.Y ;  /* 0x0000000000067919 */ /* 0x000f240000002200 */
[----:B------:R-:W5:Y:S01]  /*0090*/  LDC.64 R2, c[0x0][0x380] ;  /* 0x0000e000ff027b82 */ /* 0x000f620000000a00 */
[----:B------:R-:W3:Y:S01]  /*00a0*/  S2R R8, SR_CTAID.X ;  /* 0x0000000000087919 */ /* 0x000ee20000002500 */
[----:B-1----:R-:W-:-:S02]  /*00b0*/  ULEA UR4, UR6, UR4, 0x18 ;  /* 0x0000000406047291 */ /* 0x002fc4000f8ec0ff */
[----:B------:R-:W-:Y:S01]  /*00c0*/  ULEA UR5, UR6, UR5, 0x18 ;  /* 0x0000000506057291 */ /* 0x000fe2000f8ec0ff */
[----:B0-----:R-:W-:-:S04]  /*00d0*/  SHF.L.U32 R0, R9, 0xd, RZ ;  /* 0x0000000d09007819 */ /* 0x001fc800000006ff */
[C---:B--2---:R-:W-:Y:S02]  /*00e0*/  LOP3.LUT R5, R7.reuse, R0, RZ, 0xfc, !PT ;  /* 0x0000000007057212 */ /* 0x044fe400078efcff */
[----:B------:R-:W-:Y:S02]  /*00f0*/  LEA R17, R7, UR5, 0x2 ;  /* 0x0000000507117c11 */ /* 0x000fe4000f8e10ff */
[----:B----4-:R-:W-:Y:S02]  /*0100*/  LEA R22, R9, R6, 0x4 ;  /* 0x0000000609167211 */ /* 0x010fe400078e20ff */
[----:B------:R-:W-:Y:S02]  /*0110*/  LEA R0, R6, R5, 0x9 ;  /* 0x0000000506007211 */ /* 0x000fe400078e48ff */
[----:B------:R-:W-:Y:S02]  /*0120*/  LEA R5, R22, R7, 0x9 ;  /* 0x0000000716057211 */ /* 0x000fe400078e48ff */
[----:B------:R-:W-:-:S02]  /*0130*/  IADD3 R9, PT, PT, R0, 0x10, RZ ;  /* 0x0000001000097810 */ /* 0x000fc40007ffe0ff */
[----:B---3--:R-:W-:Y:S01]  /*0140*/  LEA R19, R8, R7, 0x4 ;  /* 0x0000000708137211 */ /* 0x008fe200078e20ff */
[--C-:B-----5:R-:W-:Y:S01]  /*0150*/  IMAD.WIDE.U32 R4, R5, 0x4, R2.reuse ;  /* 0x0000000405047825 */ /* 0x120fe200078e0002 */
[C---:B------:R-:W-:Y:S01]  /*0160*/  LEA R20, R6.reuse, UR4, 0x6 ;  /* 0x0000000406147c11 */ /* 0x040fe2000f8e30ff */
[----:B------:R-:W-:Y:S01]  /*0170*/  UMOV UR4, 0x1000 ;  /* 0x0000100000047882 */ /* 0x000fe20000000000 */
[C---:B------:R-:W-:Y:S01]  /*0180*/  LEA R16, R6.reuse, R17, 0x6 ;  /* 0x0000001106107211 */ /* 0x040fe200078e30ff */
[----:B------:R-:W-:Y:S01]  /*0190*/  IMAD.WIDE.U32 R2, R9, 0x4, R2 ;  /* 0x0000000409027825 */ /* 0x000fe200078e0002 */
[----:B------:R-:W-:Y:S02]  /*01a0*/  MOV R0, R4 ;  /* 0x0000000400007202 */ /* 0x000fe40000000f00 */
[----:B------:R-:W-:Y:S02]  /*01b0*/  LEA R4, R6, R19, 0x8 ;  /* 0x0000001306047211 */ /* 0x000fe400078e40ff */
[----:B------:R-:W-:-:S07]  /*01c0*/  LEA R18, R7, R20, 0x2 ;  /* 0x0000001407127211 */ /* 0x000fce00078e10ff */
.L_x_0:
[----:B------:R-:W-:Y:S02]  /*01d0*/  ISETP.GT.U32.AND P0, PT, R6, 0x1ff, PT ;  /* 0x000001ff0600780c */ /* 0x000fe40003f04070 */
[----:B------:R-:W-:Y:S02]  /*01e0*/  ISETP.GT.U32.AND P1, PT, R7, 0x1ff, PT ;  /* 0x000001ff0700780c */ /* 0x000fe40003f24070 */
[----:B------:R-:W-:Y:S02]  /*01f0*/  ISETP.GT.U32.OR P0, PT, R19, 0xff, P0 ;  /* 0x000000ff1300780c */ /* 0x000fe40000704470 */
[----:B------:R-:W-:Y:S02]  /*0200*/  ISETP.GT.U32.OR P1, PT, R22, 0xff, P1 ;  /* 0x000000ff1600780c */ /* 0x000fe40000f24470 */
[----:B------:R-:W-:Y:S02]  /*0210*/  MOV R27, RZ ;  /* 0x000000ff001b7202 */ /* 0x000fe40000000f00 */
[----:B------:R-:W-:-:S07]  /*0220*/  MOV R29, RZ ;  /* 0x000000ff001d7202 */ /* 0x000fce0000000f00 */
[----:B------:R-:W0:Y:S02]  /*0230*/  @!P0 LDC.64 R10, c[0x0][0x388] ;  /* 0x0000e200ff0a8b82 */ /* 0x000e240000000a00 */
[----:B------:R-:W-:Y:S02]  /*0240*/  @!P1 MOV R8, R0 ;  /* 0x0000000000089202 */ /* 0x000fe40000000f00 */
[----:B------:R-:W-:-:S05]  /*0250*/  @!P1 MOV R9, R5 ;  /* 0x0000000500099202 */ /* 0x000fca0000000f00 */
[----:B------:R-:W2:Y:S01]  /*0260*/  @!P1 LDG.E R27, desc[UR8][R8.64] ;  /* 0x00000008081b9981 */ /* 0x000ea2000c1e1900 */
[----:B0-----:R-:W-:-:S05]  /*0270*/  @!P0 IMAD.WIDE.U32 R10, R4, 0x4, R10 ;  /* 0x00000004040a8825 */ /* 0x001fca00078e000a */
[----:B------:R-:W3:Y:S01]  /*0280*/  @!P0 LDG.E R29, desc[UR8][R10.64] ;  /* 0x000000080a1d8981 */ /* 0x000ee2000c1e1900 */
[----:B------:R-:W-:-:S04]  /*0290*/  ISETP.GT.U32.AND P0, PT, R6, 0x1ef, PT ;  /* 0x000001ef0600780c */ /* 0x000fc80003f04070 */
[----:B------:R-:W-:Y:S02]  /*02a0*/  ISETP.GT.U32.OR P0, PT, R19, 0xff, P0 ;  /* 0x000000ff1300780c */ /* 0x000fe40000704470 */
[----:B------:R-:W-:-:S04]  /*02b0*/  ISETP.GT.U32.AND P1, PT, R7, 0x1ef, PT ;  /* 0x000001ef0700780c */ /* 0x000fc80003f24070 */
[----:B------:R-:W-:Y:S01]  /*02c0*/  ISETP.GT.U32.OR P1, PT, R22, 0xff, P1 ;  /* 0x000000ff1600780c */ /* 0x000fe20000f24470 */
[----:B--2---:R-:W-:Y:S04]  /*02d0*/  STS [R18], R27 ;  /* 0x0000001b12007388 */ /* 0x004fe80000000800 */
[----:B---3--:R-:W-:Y:S01]  /*02e0*/  STS [R16], R29 ;  /* 0x0000001d10007388 */ /* 0x008fe20000000800 */
[----:B------:R-:W-:Y:S06]  /*02f0*/  BAR.SYNC.DEFER_BLOCKING 0x0 ;  /* 0x0000000000007b1d */ /* 0x000fec0000010000 */
[----:B------:R-:W-:Y:S04]  /*0300*/  LDS R24, [R17] ;  /* 0x0000000011187984 */ /* 0x000fe80000000800 */
[----:B------:R-:W0:Y:S04]  /*0310*/  LDS.128 R12, [R20] ;  /* 0x00000000140c7984 */ /* 0x000e280000000c00 */
[----:B------:R-:W1:Y:S04]  /*0320*/  LDS R28, [R17+0x40] ;  /* 0x00004000111c7984 */ /* 0x000e680000000800 */
[----:B------:R-:W2:Y:S04]  /*0330*/  LDS R23, [R17+0x80] ;  /* 0x0000800011177984 */ /* 0x000ea80000000800 */
[----:B------:R-:W3:Y:S04]  /*0340*/  LDS R26, [R17+0xc0] ;  /* 0x0000c000111a7984 */ /* 0x000ee80000000800 */
[----:B------:R-:W-:Y:S04]  /*0350*/  LDS R25, [R17+0x100] ;  /* 0x0001000011197984 */ /* 0x000fe80000000800 */
[----:B------:R-:W4:Y:S01]  /*0360*/  LDS.128 R8, [R20+0x10] ;  /* 0x0000100014087984 */ /* 0x000f220000000c00 */
[----:B0-----:R-:W-:-:S03]  /*0370*/  FFMA R12, R12, R24, R21 ;  /* 0x000000180c0c7223 */ /* 0x001fc60000000015 */
[----:B------:R-:W0:Y:S01]  /*0380*/  LDS R24, [R17+0x140] ;  /* 0x0001400011187984 */ /* 0x000e220000000800 */
[----:B-1----:R-:W-:-:S03]  /*0390*/  FFMA R12, R28, R13, R12 ;  /* 0x0000000d1c0c7223 */ /* 0x002fc6000000000c */
[----:B------:R-:W1:Y:S01]  /*03a0*/  LDS R21, [R17+0x180] ;  /* 0x0001800011157984 */ /* 0x000e620000000800 */
[----:B--2---:R-:W-:-:S04]  /*03b0*/  FFMA R23, R23, R14, R12 ;  /* 0x0000000e17177223 */ /* 0x004fc8000000000c */
[----:B---3--:R-:W-:Y:S02]  /*03c0*/  FFMA R15, R26, R15, R23 ;  /* 0x0000000f1a0f7223 */ /* 0x008fe40000000017 */
[----:B------:R-:W2:Y:S04]  /*03d0*/  LDS R26, [R17+0x1c0] ;  /* 0x0001c000111a7984 */ /* 0x000ea80000000800 */
[----:B------:R-:W-:Y:S01]  /*03e0*/  LDS R23, [R17+0x200] ;  /* 0x0002000011177984 */ /* 0x000fe20000000800 */
[----:B----4-:R-:W-:-:S03]  /*03f0*/  FFMA R25, R8, R25, R15 ;  /* 0x0000001908197223 */ /* 0x010fc6000000000f */
[----:B------:R-:W3:Y:S04]  /*0400*/  LDS.128 R12, [R20+0x20] ;  /* 0x00002000140c7984 */ /* 0x000ee80000000c00 */
[----:B------:R-:W-:Y:S01]  /*0410*/  LDS R8, [R17+0x2c0] ;  /* 0x0002c00011087984 */ /* 0x000fe20000000800 */
[----:B0-----:R-:W-:-:S03]  /*0420*/  FFMA R24, R24, R9, R25 ;  /* 0x0000000918187223 */ /* 0x001fc60000000019 */
[----:B------:R-:W0:Y:S04]  /*0430*/  LDS R25, [R17+0x240] ;  /* 0x0002400011197984 */ /* 0x000e280000000800 */
[----:B------:R-:W4:Y:S01]  /*0440*/  LDS R9, [R17+0x280] ;  /* 0x0002800011097984 */ /* 0x000f220000000800 */
[----:B-1----:R-:W-:-:S03]  /*0450*/  FFMA R21, R21, R10, R24 ;  /* 0x0000000a15157223 */ /* 0x002fc60000000018 */
[----:B------:R-:W-:Y:S01]  /*0460*/  LDS R24, [R17+0x340] ;  /* 0x0003400011187984 */ /* 0x000fe20000000800 */
[----:B--2---:R-:W-:-:S03]  /*0470*/  FFMA R11, R26, R11, R21 ;  /* 0x0000000b1a0b7223 */ /* 0x004fc60000000015 */
[----:B------:R-:W-:Y:S04]  /*0480*/  LDS R21, [R17+0x380] ;  /* 0x0003800011157984 */ /* 0x000fe80000000800 */
[----:B------:R-:W-:Y:S01]  /*0490*/  LDS R26, [R17+0x3c0] ;  /* 0x0003c000111a7984 */ /* 0x000fe20000000800 */
[----:B---3--:R-:W-:-:S04]  /*04a0*/  FFMA R12, R12, R23, R11 ;  /* 0x000000170c0c7223 */ /* 0x008fc8000000000b */
[----:B0-----:R-:W-:-:S04]  /*04b0*/  FFMA R12, R25, R13, R12 ;  /* 0x0000000d190c7223 */ /* 0x001fc8000000000c */
[----:B----4-:R-:W-:Y:S02]  /*04c0*/  FFMA R9, R9, R14, R12 ;  /* 0x0000000e09097223 */ /* 0x010fe4000000000c */
[----:B------:R-:W0:Y:S01]  /*04d0*/  @!P0 LDC.64 R12, c[0x0][0x388] ;  /* 0x0000e200ff0c8b82 */ /* 0x000e220000000a00 */
[----:B------:R-:W-:Y:S01]  /*04e0*/  LDS R14, [R17+0x300] ;  /* 0x00030000110e7984 */ /* 0x000fe20000000800 */
[----:B------:R-:W-:-:S03]  /*04f0*/  FFMA R15, R8, R15, R9 ;  /* 0x0000000f080f7223 */ /* 0x000fc60000000009 */
[----:B------:R-:W1:Y:S01]  /*0500*/  LDS.128 R8, [R20+0x30] ;  /* 0x0000300014087984 */ /* 0x000e620000000c00 */
[----:B------:R-:W-:Y:S02]  /*0510*/  @!P0 IADD3 R29, PT, PT, R4, 0x1000, RZ ;  /* 0x00001000041d8810 */ /* 0x000fe40007ffe0ff */
[----:B------:R-:W-:Y:S01]  /*0520*/  MOV R25, RZ ;  /* 0x000000ff00197202 */ /* 0x000fe20000000f00 */
[----:B------:R-:W-:Y:S02]  /*0530*/  BAR.SYNC.DEFER_BLOCKING 0x0 ;  /* 0x0000000000007b1d */ /* 0x000fe40000010000 */
[----:B0-----:R-:W-:Y:S01]  /*0540*/  @!P0 IMAD.WIDE.U32 R28, R29, 0x4, R12 ;  /* 0x000000041d1c8825 */ /* 0x001fe200078e000c */
[----:B------:R-:W-:-:S03]  /*0550*/  MOV R13, RZ ;  /* 0x000000ff000d7202 */ /* 0x000fc60000000f00 */
[----:B------:R0:W2:Y:S04]  /*0560*/  @!P1 LDG.E R25, desc[UR8][R2.64] ;  /* 0x0000000802199981 */ /* 0x0000a8000c1e1900 */
[----:B------:R-:W3:Y:S01]  /*0570*/  @!P0 LDG.E R13, desc[UR8][R28.64] ;  /* 0x000000081c0d8981 */ /* 0x000ee2000c1e1900 */
[----:B-1----:R-:W-:-:S04]  /*0580*/  FFMA R27, R8, R14, R15 ;  /* 0x0000000e081b7223 */ /* 0x002fc8000000000f */
[----:B------:R-:W-:-:S04]  /*0590*/  FFMA R8, R24, R9, R27 ;  /* 0x0000000918087223 */ /* 0x000fc8000000001b */
[----:B------:R-:W-:-:S04]  /*05a0*/  FFMA R9, R21, R10, R8 ;  /* 0x0000000a15097223 */ /* 0x000fc80000000008 */
[----:B------:R-:W-:Y:S01]  /*05b0*/  FFMA R9, R26, R11, R9 ;  /* 0x0000000b1a097223 */ /* 0x000fe20000000009 */
[----:B------:R-:W-:-:S04]  /*05c0*/  UIADD3 UR4, UPT, UPT, UR4, 0x2000, URZ ;  /* 0x0000200004047890 */ /* 0x000fc8000fffe0ff */
[----:B------:R-:W-:Y:S01]  /*05d0*/  UISETP.NE.AND UP0, UPT, UR4, 0x21000, UPT ;  /* 0x000210000400788c */ /* 0x000fe2000bf05270 */
[----:B0-----:R-:W-:Y:S02]  /*05e0*/  IADD3 R2, P0, PT, R2, 0x80, RZ ;  /* 0x0000008002027810 */ /* 0x001fe40007f1e0ff */
[----:B------:R-:W-:Y:S02]  /*05f0*/  IADD3 R0, P1, PT, R0, 0x80, RZ ;  /* 0x0000008000007810 */ /* 0x000fe40007f3e0ff */
[----:B------:R-:W-:Y:S02]  /*0600*/  IADD3 R6, PT, PT, R6, 0x20, RZ ;  /* 0x0000002006067810 */ /* 0x000fe40007ffe0ff */
[----:B------:R-:W-:Y:S02]  /*0610*/  IADD3 R7, PT, PT, R7, 0x20, RZ ;  /* 0x0000002007077810 */ /* 0x000fe40007ffe0ff */
[----:B------:R-:W-:Y:S02]  /*0620*/  IADD3.X R3, PT, PT, RZ, R3, RZ, P0, !PT ;  /* 0x00000003ff037210 */ /* 0x000fe400007fe4ff */
[----:B------:R-:W-:-:S02]  /*0630*/  IADD3.X R5, PT, PT, RZ, R5, RZ, P1, !PT ;  /* 0x00000005ff057210 */ /* 0x000fc40000ffe4ff */
[----:B------:R-:W-:Y:S01]  /*0640*/  IADD3 R4, PT, PT, R4, 0x2000, RZ ;  /* 0x0000200004047810 */ /* 0x000fe20007ffe0ff */
        /* <DEDUP_REMOVED lines=8> */
[----:B------:R-:W-:Y:S01]  /*06d0*/  LDS R28, [R17+0x1c0] ;  /* 0x0001c000111c7984 */ /* 0x000fe20000000800 */
[----:B0-----:R-:W-:-:S03]  /*06e0*/  FFMA R25, R12, R23, R9 ;  /* 0x000000170c197223 */ /* 0x001fc60000000009 */
[----:B------:R-:W-:Y:S04]  /*06f0*/  LDS R23, [R17+0x100] ;  /* 0x0001000011177984 */ /* 0x000fe80000000800 */
[----:B------:R-:W0:Y:S01]  /*0700*/  LDS.128 R8, [R20+0x10] ;  /* 0x0000100014087984 */ /* 0x000e220000000c00 */
[----:B-1----:R-:W-:-:S03]  /*0710*/  FFMA R12, R24, R13, R25 ;  /* 0x0000000d180c7223 */ /* 0x002fc60000000019 */
[----:B------:R-:W1:Y:S01]  /*0720*/  LDS R24, [R17+0x140] ;  /* 0x0001400011187984 */ /* 0x000e620000000800 */
[----:B--2---:R-:W-:-:S03]  /*0730*/  FFMA R13, R21, R14, R12 ;  /* 0x0000000e150d7223 */ /* 0x004fc6000000000c */
[----:B------:R-:W2:Y:S01]  /*0740*/  LDS R21, [R17+0x180] ;  /* 0x0001800011157984 */ /* 0x000ea20000000800 */
[----:B---3--:R-:W-:-:S03]  /*0750*/  FFMA R13, R26, R15, R13 ;  /* 0x0000000f1a0d7223 */ /* 0x008fc6000000000d */
[----:B------:R-:W-:Y:S01]  /*0760*/  LDS R26, [R17+0x240] ;  /* 0x00024000111a7984 */ /* 0x000fe20000000800 */
[----:B0-----:R-:W-:-:S03]  /*0770*/  FFMA R25, R8, R23, R13 ;  /* 0x0000001708197223 */ /* 0x001fc6000000000d */
[----:B------:R-:W-:Y:S04]  /*0780*/  LDS R23, [R17+0x200] ;  /* 0x0002000011177984 */ /* 0x000fe80000000800 */
[----:B------:R-:W0:Y:S01]  /*0790*/  LDS.128 R12, [R20+0x20] ;  /* 0x00002000140c7984 */ /* 0x000e220000000c00 */
[----:B-1----:R-:W-:-:S04]  /*07a0*/  FFMA R24, R24, R9, R25 ;  /* 0x0000000918187223 */ /* 0x002fc80000000019 */
[----:B--2---:R-:W-:Y:S02]  /*07b0*/  FFMA R9, R21, R10, R24 ;  /* 0x0000000a15097223 */ /* 0x004fe40000000018 */
[----:B------:R-:W1:Y:S02]  /*07c0*/  LDS R21, [R17+0x280] ;  /* 0x0002800011157984 */ /* 0x000e640000000800 */
[----:B------:R-:W-:Y:S02]  /*07d0*/  FFMA R9, R28, R11, R9 ;  /* 0x0000000b1c097223 */ /* 0x000fe40000000009 */
[----:B------:R-:W2:Y:S02]  /*07e0*/  LDS R24, [R17+0x2c0] ;  /* 0x0002c00011187984 */ /* 0x000ea40000000800 */
[----:B0-----:R-:W-:Y:S02]  /*07f0*/  FFMA R25, R12, R23, R9 ;  /* 0x000000170c197223 */ /* 0x001fe40000000009 */
[----:B------:R-:W-:Y:S04]  /*0800*/  LDS R23, [R17+0x300] ;  /* 0x0003000011177984 */ /* 0x000fe80000000800 */
[----:B------:R-:W0:Y:S01]  /*0810*/  LDS.128 R8, [R20+0x30] ;  /* 0x0000300014087984 */ /* 0x000e220000000c00 */
[----:B------:R-:W-:-:S03]  /*0820*/  FFMA R26, R26, R13, R25 ;  /* 0x0000000d1a1a7223 */ /* 0x000fc60000000019 */
[----:B------:R-:W3:Y:S04]  /*0830*/  LDS R25, [R17+0x340] ;  /* 0x0003400011197984 */ /* 0x000ee80000000800 */
[----:B------:R-:W4:Y:S04]  /*0840*/  LDS R13, [R17+0x380] ;  /* 0x00038000110d7984 */ /* 0x000f280000000800 */
[----:B------:R-:W5:Y:S01]  /*0850*/  LDS R12, [R17+0x3c0] ;  /* 0x0003c000110c7984 */ /* 0x000f620000000800 */
[----:B-1----:R-:W-:-:S04]  /*0860*/  FFMA R21, R21, R14, R26 ;  /* 0x0000000e15157223 */ /* 0x002fc8000000001a */
[----:B--2---:R-:W-:-:S04]  /*0870*/  FFMA R15, R24, R15, R21 ;  /* 0x0000000f180f7223 */ /* 0x004fc80000000015 */
[----:B0-----:R-:W-:-:S04]  /*0880*/  FFMA R8, R8, R23, R15 ;  /* 0x0000001708087223 */ /* 0x001fc8000000000f */
[----:B---3--:R-:W-:-:S04]  /*0890*/  FFMA R8, R25, R9, R8 ;  /* 0x0000000919087223 */ /* 0x008fc80000000008 */
[----:B----4-:R-:W-:-:S04]  /*08a0*/  FFMA R13, R13, R10, R8 ;  /* 0x0000000a0d0d7223 */ /* 0x010fc80000000008 */
[----:B-----5:R-:W-:Y:S01]  /*08b0*/  FFMA R21, R12, R11, R13 ;  /* 0x0000000b0c157223 */ /* 0x020fe2000000000d */
[----:B------:R-:W-:Y:S06]  /*08c0*/  BAR.SYNC.DEFER_BLOCKING 0x0 ;  /* 0x0000000000007b1d */ /* 0x000fec0000010000 */
[----:B------:R-:W-:Y:S05]  /*08d0*/  BRA.U UP0, `(.L_x_0) ;  /* 0xfffffff9003c7547 */ /* 0x000fea000b83ffff */
[----:B------:R-:W-:-:S04]  /*08e0*/  VIMNMX.U32 R0, PT, PT, R22, R19, !PT ;  /* 0x0000001316007248 */ /* 0x000fc80007fe0000 */
[----:B------:R-:W-:-:S13]  /*08f0*/  ISETP.GT.U32.AND P0, PT, R0, 0xff, PT ;  /* 0x000000ff0000780c */ /* 0x000fda0003f04070 */
[----:B------:R-:W-:Y:S05]  /*0900*/  @P0 EXIT ;  /* 0x000000000000094d */ /* 0x000fea0003800000 */
[----:B------:R-:W0:Y:S01]  /*0910*/  LDC.64 R2, c[0x0][0x390] ;  /* 0x0000e400ff027b82 */ /* 0x000e220000000a00 */
[----:B------:R-:W-:-:S05]  /*0920*/  LEA R19, R22, R19, 0x8 ;  /* 0x0000001316137211 */ /* 0x000fca00078e40ff */
[----:B0-----:R-:W-:-:S05]  /*0930*/  IMAD.WIDE.U32 R2, R19, 0x4, R2 ;  /* 0x0000000413027825 */ /* 0x001fca00078e0002 */
[----:B------:R-:W-:Y:S01]  /*0940*/  STG.E desc[UR8][R2.64], R21 ;  /* 0x0000001502007986 */ /* 0x000fe2000c101908 */
[----:B------:R-:W-:Y:S05]  /*0950*/  EXIT ;  /* 0x000000000000794d */ /* 0x000fea0003800000 */
.L_x_1:
[----:B------:R-:W-:-:S00]  /*0960*/  BRA `(.L_x_1) ;  /* 0xfffffffc00fc7947 */ /* 0x000fc0000383ffff */
[----:B------:R-:W-:-:S00]  /*0970*/  NOP ;  /* 0x0000000000007918 */ /* 0x000fc00000000000 */
        /* <DEDUP_REMOVED lines=8> */
.L_x_2:


//--------------------- .nv.shared._Z21matMulKernelOptimizedPfS_S_iii --------------------------
	.section	.nv.shared._Z21matMulKernelOptimizedPfS_S_iii,"aw",@nobits
	.sectionflags	@""
	.align	4
.nv.shared._Z21matMulKernelOptimizedPfS_S_iii:
	.zero		3072


//--------------------- .nv.shared.reserved.0     --------------------------
	.section	.nv.shared.reserved.0,"aw",@nobits
	.weak		__nv_reservedSMEM_offset_0_alias
	.size		__nv_reservedSMEM_offset_0_alias, 0, 64
	.other		__nv_reservedSMEM_offset_0_alias,@"STO_CUDA_RESERVED_SHARED STV_DEFAULT"
__nv_reservedSMEM_offset_0_alias:
	.zero		0
	.zero		64


//--------------------- .nv.constant0._Z21matMulKernelOptimizedPfS_S_iii --------------------------
	.section	.nv.constant0._Z21matMulKernelOptimizedPfS_S_iii,"a",@progbits
	.sectionflags	@""
	.align	4
.nv.constant0._Z21matMulKernelOptimizedPfS_S_iii:
	.zero		932


//--------------------- SYMBOLS --------------------------

	.type		.nv.reservedSmem.offset0,@object
	.size		.nv.reservedSmem.offset0,0x4
	.type		.nv.reservedSmem.cap,@object
	.size		.nv.reservedSmem.cap,0x4
